//
// Generated by NVIDIA NVVM Compiler
//
// Compiler Build ID: CL-36424714
// Cuda compilation tools, release 13.0, V13.0.88
// Based on NVVM 20.0.0
//

.version 9.0
.target sm_100
.address_size 64

	// .globl	_Z8spmm_csrPKiS0_PKfS0_S0_S2_Pfii

.visible .entry _Z8spmm_csrPKiS0_PKfS0_S0_S2_Pfii(
	.param .u64 .ptr .align 1 _Z8spmm_csrPKiS0_PKfS0_S0_S2_Pfii_param_0,
	.param .u64 .ptr .align 1 _Z8spmm_csrPKiS0_PKfS0_S0_S2_Pfii_param_1,
	.param .u64 .ptr .align 1 _Z8spmm_csrPKiS0_PKfS0_S0_S2_Pfii_param_2,
	.param .u64 .ptr .align 1 _Z8spmm_csrPKiS0_PKfS0_S0_S2_Pfii_param_3,
	.param .u64 .ptr .align 1 _Z8spmm_csrPKiS0_PKfS0_S0_S2_Pfii_param_4,
	.param .u64 .ptr .align 1 _Z8spmm_csrPKiS0_PKfS0_S0_S2_Pfii_param_5,
	.param .u64 .ptr .align 1 _Z8spmm_csrPKiS0_PKfS0_S0_S2_Pfii_param_6,
	.param .u32 _Z8spmm_csrPKiS0_PKfS0_S0_S2_Pfii_param_7,
	.param .u32 _Z8spmm_csrPKiS0_PKfS0_S0_S2_Pfii_param_8
)
{
	.reg .pred 	%p<6>;
	.reg .b32 	%r<27>;
	.reg .b32 	%f<5>;
	.reg .b64 	%rd<27>;

	ld.param.u64 	%rd9, [_Z8spmm_csrPKiS0_PKfS0_S0_S2_Pfii_param_0];
	ld.param.u64 	%rd10, [_Z8spmm_csrPKiS0_PKfS0_S0_S2_Pfii_param_1];
	ld.param.u64 	%rd11, [_Z8spmm_csrPKiS0_PKfS0_S0_S2_Pfii_param_2];
	ld.param.u64 	%rd12, [_Z8spmm_csrPKiS0_PKfS0_S0_S2_Pfii_param_3];
	ld.param.u64 	%rd13, [_Z8spmm_csrPKiS0_PKfS0_S0_S2_Pfii_param_4];
	ld.param.u64 	%rd14, [_Z8spmm_csrPKiS0_PKfS0_S0_S2_Pfii_param_5];
	ld.param.u64 	%rd15, [_Z8spmm_csrPKiS0_PKfS0_S0_S2_Pfii_param_6];
	ld.param.u32 	%r14, [_Z8spmm_csrPKiS0_PKfS0_S0_S2_Pfii_param_7];
	ld.param.u32 	%r13, [_Z8spmm_csrPKiS0_PKfS0_S0_S2_Pfii_param_8];
	mov.u32 	%r15, %ctaid.x;
	mov.u32 	%r16, %ntid.x;
	mov.u32 	%r17, %tid.x;
	mad.lo.s32 	%r1, %r15, %r16, %r17;
	setp.ge.s32 	%p1, %r1, %r14;
	@%p1 bra 	$L__BB0_7;
	cvta.to.global.u64 	%rd16, %rd9;
	mul.wide.s32 	%rd17, %r1, 4;
	add.s64 	%rd1, %rd16, %rd17;
	ld.global.u32 	%r24, [%rd1];
	ld.global.u32 	%r26, [%rd1+4];
	setp.ge.s32 	%p2, %r24, %r26;
	@%p2 bra 	$L__BB0_7;
	mul.lo.s32 	%r4, %r13, %r1;
	cvta.to.global.u64 	%rd2, %rd10;
	cvta.to.global.u64 	%rd3, %rd11;
	cvta.to.global.u64 	%rd4, %rd12;
	cvta.to.global.u64 	%rd5, %rd13;
	cvta.to.global.u64 	%rd6, %rd14;
	cvta.to.global.u64 	%rd7, %rd15;
$L__BB0_3:
	mul.wide.s32 	%rd18, %r24, 4;
	add.s64 	%rd19, %rd2, %rd18;
	ld.global.u32 	%r18, [%rd19];
	add.s64 	%rd20, %rd3, %rd18;
	ld.global.f32 	%f1, [%rd20];
	mul.wide.s32 	%rd21, %r18, 4;
	add.s64 	%rd8, %rd4, %rd21;
	ld.global.u32 	%r25, [%rd8];
	ld.global.u32 	%r19, [%rd8+4];
	setp.ge.s32 	%p3, %r25, %r19;
	@%p3 bra 	$L__BB0_6;
$L__BB0_4:
	mul.wide.s32 	%rd22, %r25, 4;
	add.s64 	%rd23, %rd5, %rd22;
	ld.global.u32 	%r20, [%rd23];
	add.s32 	%r21, %r20, %r4;
	mul.wide.s32 	%rd24, %r21, 4;
	add.s64 	%rd25, %rd7, %rd24;
	add.s64 	%rd26, %rd6, %rd22;
	ld.global.f32 	%f2, [%rd26];
	mul.f32 	%f3, %f1, %f2;
	atom.global.add.f32 	%f4, [%rd25], %f3;
	add.s32 	%r25, %r25, 1;
	ld.global.u32 	%r22, [%rd8+4];
	setp.lt.s32 	%p4, %r25, %r22;
	@%p4 bra 	$L__BB0_4;
	ld.global.u32 	%r26, [%rd1+4];
$L__BB0_6:
	add.s32 	%r24, %r24, 1;
	setp.lt.s32 	%p5, %r24, %r26;
	@%p5 bra 	$L__BB0_3;
$L__BB0_7:
	ret;

}


// ===== COMPILED SASS (sm_100) =====

	.target	sm_100

	.elftype	@"ET_EXEC"


//--------------------- .note.nv.tkinfo           --------------------------
	.section	.note.nv.tkinfo,"",@"SHT_NOTE"
	.sectionflags	@"SHF_NOTE_NV_TKINFO"
	.tkinfo
        /*0018*/ 	.word	0x00000002
        /*0030*/ 	.string	""
        /*0030*/ 	.string	"ptxas"
        /*0030*/ 	.string	"Cuda compilation tools, release 13.0, V13.0.88"
        /*0030*/ 	.string	"Build cuda_13.0.r13.0/compiler.36424714_0"
        /*0030*/ 	.string	"-arch sm_100 -m 64 "



//--------------------- .note.nv.cuinfo           --------------------------
	.section	.note.nv.cuinfo,"",@"SHT_NOTE"
	.sectionflags	@"SHF_NOTE_NV_CUINFO"
        /*0018*/ 	.short	0x0002
        /*001a*/ 	.short	0x0064
        /*001c*/ 	.short	0x0082
	.zero		2


//--------------------- .nv.info                  --------------------------
	.section	.nv.info,"",@"SHT_CUDA_INFO"
	.align	4


	//----- nvinfo : EIATTR_REGCOUNT
	.align		4
        /*0000*/ 	.byte	0x04, 0x2f
        /*0002*/ 	.short	(.L_1 - .L_0)
	.align		4
.L_0:
        /*0004*/ 	.word	index@(_Z8spmm_csrPKiS0_PKfS0_S0_S2_Pfii)
        /*0008*/ 	.word	0x0000001a


	//----- nvinfo : EIATTR_FRAME_SIZE
	.align		4
.L_1:
        /*000c*/ 	.byte	0x04, 0x11
        /*000e*/ 	.short	(.L_3 - .L_2)
	.align		4
.L_2:
        /*0010*/ 	.word	index@(_Z8spmm_csrPKiS0_PKfS0_S0_S2_Pfii)
        /*0014*/ 	.word	0x00000000


	//----- nvinfo : EIATTR_MIN_STACK_SIZE
	.align		4
.L_3:
        /*0018*/ 	.byte	0x04, 0x12
        /*001a*/ 	.short	(.L_5 - .L_4)
	.align		4
.L_4:
        /*001c*/ 	.word	index@(_Z8spmm_csrPKiS0_PKfS0_S0_S2_Pfii)
        /*0020*/ 	.word	0x00000000
.L_5:


//--------------------- .nv.compat                --------------------------
	.section	.nv.compat,"",@"SHT_CUDA_COMPAT_INFO"
	.align	4
        /*0000*/ 	.byte	0x02, 0x09, 0x00, 0x00, 0x02, 0x02, 0x01, 0x00, 0x02, 0x05, 0x05, 0x00, 0x03, 0x07, 0x01, 0x01
        /*0010*/ 	.byte	0x02, 0x03, 0x00, 0x00, 0x02, 0x06, 0x01, 0x00, 0x04, 0x0b, 0x08, 0x00, 0x09, 0x00, 0x00, 0x00
        /*0020*/ 	.byte	0x00, 0x00, 0x00, 0x00


//--------------------- .nv.info._Z8spmm_csrPKiS0_PKfS0_S0_S2_Pfii --------------------------
	.section	.nv.info._Z8spmm_csrPKiS0_PKfS0_S0_S2_Pfii,"",@"SHT_CUDA_INFO"
	.sectionflags	@""
	.align	4


	//----- nvinfo : EIATTR_CUDA_API_VERSION
	.align		4
        /*0000*/ 	.byte	0x04, 0x37
        /*0002*/ 	.short	(.L_7 - .L_6)
.L_6:
        /*0004*/ 	.word	0x00000082


	//----- nvinfo : EIATTR_KPARAM_INFO
	.align		4
.L_7:
        /*0008*/ 	.byte	0x04, 0x17
        /*000a*/ 	.short	(.L_9 - .L_8)
.L_8:
        /*000c*/ 	.word	0x00000000
        /*0010*/ 	.short	0x0008
        /*0012*/ 	.short	0x003c
        /*0014*/ 	.byte	0x00, 0xf0, 0x11, 0x00


	//----- nvinfo : EIATTR_KPARAM_INFO
	.align		4
.L_9:
        /*0018*/ 	.byte	0x04, 0x17
        /*001a*/ 	.short	(.L_11 - .L_10)
.L_10:
        /*001c*/ 	.word	0x00000000
        /*0020*/ 	.short	0x0007
        /*0022*/ 	.short	0x0038
        /*0024*/ 	.byte	0x00, 0xf0, 0x11, 0x00


	//----- nvinfo : EIATTR_KPARAM_INFO
	.align		4
.L_11:
        /*0028*/ 	.byte	0x04, 0x17
        /*002a*/ 	.short	(.L_13 - .L_12)
.L_12:
        /*002c*/ 	.word	0x00000000
        /*0030*/ 	.short	0x0006
        /*0032*/ 	.short	0x0030
        /*0034*/ 	.byte	0x00, 0xf5, 0x21, 0x00


	//----- nvinfo : EIATTR_KPARAM_INFO
	.align		4
.L_13:
        /*0038*/ 	.byte	0x04, 0x17
        /*003a*/ 	.short	(.L_15 - .L_14)
.L_14:
        /*003c*/ 	.word	0x00000000
        /*0040*/ 	.short	0x0005
        /*0042*/ 	.short	0x0028
        /*0044*/ 	.byte	0x00, 0xf5, 0x21, 0x00


	//----- nvinfo : EIATTR_KPARAM_INFO
	.align		4
.L_15:
        /*0048*/ 	.byte	0x04, 0x17
        /*004a*/ 	.short	(.L_17 - .L_16)
.L_16:
        /*004c*/ 	.word	0x00000000
        /*0050*/ 	.short	0x0004
        /*0052*/ 	.short	0x0020
        /*0054*/ 	.byte	0x00, 0xf5, 0x21, 0x00


	//----- nvinfo : EIATTR_KPARAM_INFO
	.align		4
.L_17:
        /*0058*/ 	.byte	0x04, 0x17
        /*005a*/ 	.short	(.L_19 - .L_18)
.L_18:
        /*005c*/ 	.word	0x00000000
        /*0060*/ 	.short	0x0003
        /*0062*/ 	.short	0x0018
        /*0064*/ 	.byte	0x00, 0xf5, 0x21, 0x00


	//----- nvinfo : EIATTR_KPARAM_INFO
	.align		4
.L_19:
        /*0068*/ 	.byte	0x04, 0x17
        /*006a*/ 	.short	(.L_21 - .L_20)
.L_20:
        /*006c*/ 	.word	0x00000000
        /*0070*/ 	.short	0x0002
        /*0072*/ 	.short	0x0010
        /*0074*/ 	.byte	0x00, 0xf5, 0x21, 0x00


	//----- nvinfo : EIATTR_KPARAM_INFO
	.align		4
.L_21:
        /*0078*/ 	.byte	0x04, 0x17
        /*007a*/ 	.short	(.L_23 - .L_22)
.L_22:
        /*007c*/ 	.word	0x00000000
        /*0080*/ 	.short	0x0001
        /*0082*/ 	.short	0x0008
        /*0084*/ 	.byte	0x00, 0xf5, 0x21, 0x00


	//----- nvinfo : EIATTR_KPARAM_INFO
	.align		4
.L_23:
        /*0088*/ 	.byte	0x04, 0x17
        /*008a*/ 	.short	(.L_25 - .L_24)
.L_24:
        /*008c*/ 	.word	0x00000000
        /*0090*/ 	.short	0x0000
        /*0092*/ 	.short	0x0000
        /*0094*/ 	.byte	0x00, 0xf5, 0x21, 0x00


	//----- nvinfo : EIATTR_SPARSE_MMA_MASK
	.align		4
.L_25:
        /*0098*/ 	.byte	0x03, 0x50
        /*009a*/ 	.short	0x0000


	//----- nvinfo : EIATTR_MAXREG_COUNT
	.align		4
        /*009c*/ 	.byte	0x03, 0x1b
        /*009e*/ 	.short	0x00ff


	//----- nvinfo : EIATTR_MERCURY_ISA_VERSION
	.align		4
        /*00a0*/ 	.byte	0x03, 0x5f
        /*00a2*/ 	.short	0x0101


	//----- nvinfo : EIATTR_VRC_CTA_INIT_COUNT
	.align		4
        /*00a4*/ 	.byte	0x02, 0x4a
	.zero		1
	.zero		1


	//----- nvinfo : EIATTR_EXIT_INSTR_OFFSETS
	.align		4
        /*00a8*/ 	.byte	0x04, 0x1c
        /*00aa*/ 	.short	(.L_27 - .L_26)


	//   ....[0]....
.L_26:
        /*00ac*/ 	.word	0x00000070


	//   ....[1]....
        /*00b0*/ 	.word	0x000000f0


	//   ....[2]....
        /*00b4*/ 	.word	0x00000340


	//----- nvinfo : EIATTR_CRS_STACK_SIZE
	.align		4
.L_27:
        /*00b8*/ 	.byte	0x04, 0x1e
        /*00ba*/ 	.short	(.L_29 - .L_28)
.L_28:
        /*00bc*/ 	.word	0x00000000


	//----- nvinfo : EIATTR_CBANK_PARAM_SIZE
	.align		4
.L_29:
        /*00c0*/ 	.byte	0x03, 0x19
        /*00c2*/ 	.short	0x0040


	//----- nvinfo : EIATTR_PARAM_CBANK
	.align		4
        /*00c4*/ 	.byte	0x04, 0x0a
        /*00c6*/ 	.short	(.L_31 - .L_30)
	.align		4
.L_30:
        /*00c8*/ 	.word	index@(.nv.constant0._Z8spmm_csrPKiS0_PKfS0_S0_S2_Pfii)
        /*00cc*/ 	.short	0x0380
        /*00ce*/ 	.short	0x0040


	//----- nvinfo : EIATTR_SW_WAR
	.align		4
.L_31:
        /*00d0*/ 	.byte	0x04, 0x36
        /*00d2*/ 	.short	(.L_33 - .L_32)
.L_32:
        /*00d4*/ 	.word	0x00000008
.L_33:


//--------------------- .nv.callgraph             --------------------------
	.section	.nv.callgraph,"",@"SHT_CUDA_CALLGRAPH"
	.align	4
	.sectionentsize	8
	.align		4
        /*0000*/ 	.word	0x00000000
	.align		4
        /*0004*/ 	.word	0xffffffff
	.align		4
        /*0008*/ 	.word	0x00000000
	.align		4
        /*000c*/ 	.word	0xfffffffe
	.align		4
        /*0010*/ 	.word	0x00000000
	.align		4
        /*0014*/ 	.word	0xfffffffd
	.align		4
        /*0018*/ 	.word	0x00000000
	.align		4
        /*001c*/ 	.word	0xfffffffc


//--------------------- .text._Z8spmm_csrPKiS0_PKfS0_S0_S2_Pfii --------------------------
	.section	.text._Z8spmm_csrPKiS0_PKfS0_S0_S2_Pfii,"ax",@progbits
	.align	128
        .global         _Z8spmm_csrPKiS0_PKfS0_S0_S2_Pfii
        .type           _Z8spmm_csrPKiS0_PKfS0_S0_S2_Pfii,@function
        .size           _Z8spmm_csrPKiS0_PKfS0_S0_S2_Pfii,(.L_x_6 - _Z8spmm_csrPKiS0_PKfS0_S0_S2_Pfii)
        .other          _Z8spmm_csrPKiS0_PKfS0_S0_S2_Pfii,@"STO_CUDA_ENTRY STV_DEFAULT"
_Z8spmm_csrPKiS0_PKfS0_S0_S2_Pfii:
.text._Z8spmm_csrPKiS0_PKfS0_S0_S2_Pfii:
[----:B------:R-:W-:Y:S01]  /*0000*/  LDC R1, c[0x0][0x37c] ;  /* 0x0000df00ff017b82 */ /* 0x000fe20000000800 */
[----:B------:R-:W0:Y:S07]  /*0010*/  S2R R3, SR_TID.X ;  /* 0x0000000000037919 */ /* 0x000e2e0000002100 */
[----:B------:R-:W0:Y:S01]  /*0020*/  S2UR UR4, SR_CTAID.X ;  /* 0x00000000000479c3 */ /* 0x000e220000002500 */
[----:B------:R-:W1:Y:S07]  /*0030*/  LDCU UR5, c[0x0][0x3b8] ;  /* 0x00007700ff0577ac */ /* 0x000e6e0008000800 */
[----:B------:R-:W0:Y:S02]  /*0040*/  LDC R0, c[0x0][0x360] ;  /* 0x0000d800ff007b82 */ /* 0x000e240000000800 */
[----:B0-----:R-:W-:-:S05]  /*0050*/  IMAD R0, R0, UR4, R3 ;  /* 0x0000000400007c24 */ /* 0x001fca000f8e0203 */
[----:B-1----:R-:W-:-:S13]  /*0060*/  ISETP.GE.AND P0, PT, R0, UR5, PT ;  /* 0x0000000500007c0c */ /* 0x002fda000bf06270 */
[----:B------:R-:W-:Y:S05]  /*0070*/  @P0 EXIT ;  /* 0x000000000000094d */ /* 0x000fea0003800000 */
[----:B------:R-:W0:Y:S01]  /*0080*/  LDC.64 R2, c[0x0][0x380] ;  /* 0x0000e000ff027b82 */ /* 0x000e220000000a00 */
[----:B------:R-:W1:Y:S01]  /*0090*/  LDCU.64 UR4, c[0x0][0x358] ;  /* 0x00006b00ff0477ac */ /* 0x000e620008000a00 */
[----:B------:R-:W2:Y:S01]  /*00a0*/  LDCU UR6, c[0x0][0x3bc] ;  /* 0x00007780ff0677ac */ /* 0x000ea20008000800 */
[----:B0-----:R-:W-:-:S05]  /*00b0*/  IMAD.WIDE R2, R0, 0x4, R2 ;  /* 0x0000000400027825 */ /* 0x001fca00078e0202 */
[----:B-1----:R-:W3:Y:S04]  /*00c0*/  LDG.E R4, desc[UR4][R2.64] ;  /* 0x0000000402047981 */ /* 0x002ee8000c1e1900 */
[----:B------:R-:W3:Y:S02]  /*00d0*/  LDG.E R5, desc[UR4][R2.64+0x4] ;  /* 0x0000040402057981 */ /* 0x000ee4000c1e1900 */
[----:B---3--:R-:W-:-:S13]  /*00e0*/  ISETP.GE.AND P0, PT, R4, R5, PT ;  /* 0x000000050400720c */ /* 0x008fda0003f06270 */
[----:B--2---:R-:W-:Y:S05]  /*00f0*/  @P0 EXIT ;  /* 0x000000000000094d */ /* 0x004fea0003800000 */
.L_x_4:
[----:B0-----:R-:W0:Y:S08]  /*0100*/  LDC.64 R8, c[0x0][0x388] ;  /* 0x0000e200ff087b82 */ /* 0x001e300000000a00 */
[----:B------:R-:W1:Y:S08]  /*0110*/  LDC.64 R6, c[0x0][0x398] ;  /* 0x0000e600ff067b82 */ /* 0x000e700000000a00 */
[----:B------:R-:W2:Y:S01]  /*0120*/  LDC.64 R14, c[0x0][0x390] ;  /* 0x0000e400ff0e7b82 */ /* 0x000ea20000000a00 */
[----:B0-----:R-:W-:-:S06]  /*0130*/  IMAD.WIDE R8, R4, 0x4, R8 ;  /* 0x0000000404087825 */ /* 0x001fcc00078e0208 */
[----:B------:R-:W1:Y:S02]  /*0140*/  LDG.E R9, desc[UR4][R8.64] ;  /* 0x0000000408097981 */ /* 0x000e64000c1e1900 */
[----:B-1----:R-:W-:-:S05]  /*0150*/  IMAD.WIDE R6, R9, 0x4, R6 ;  /* 0x0000000409067825 */ /* 0x002fca00078e0206 */
[----:B------:R-:W3:Y:S04]  /*0160*/  LDG.E R16, desc[UR4][R6.64] ;  /* 0x0000000406107981 */ /* 0x000ee8000c1e1900 */
[----:B------:R-:W3:Y:S01]  /*0170*/  LDG.E R11, desc[UR4][R6.64+0x4] ;  /* 0x00000404060b7981 */ /* 0x000ee2000c1e1900 */
[----:B------:R-:W-:Y:S01]  /*0180*/  BSSY.RECONVERGENT B0, `(.L_x_0) ;  /* 0x0000018000007945 */ /* 0x000fe20003800200 */
[----:B---3--:R-:W-:-:S13]  /*0190*/  ISETP.GE.AND P0, PT, R16, R11, PT ;  /* 0x0000000b1000720c */ /* 0x008fda0003f06270 */
[----:B--2---:R-:W-:Y:S05]  /*01a0*/  @P0 BRA `(.L_x_1) ;  /* 0x0000000000540947 */ /* 0x004fea0003800000 */
[----:B------:R-:W-:Y:S01]  /*01b0*/  IMAD.WIDE R14, R4, 0x4, R14 ;  /* 0x00000004040e7825 */ /* 0x000fe200078e020e */
[----:B------:R-:W0:Y:S04]  /*01c0*/  LDC.64 R8, c[0x0][0x3b0] ;  /* 0x0000ec00ff087b82 */ /* 0x000e280000000a00 */
[----:B------:R1:W5:Y:S01]  /*01d0*/  LDG.E R23, desc[UR4][R14.64] ;  /* 0x000000040e177981 */ /* 0x000362000c1e1900 */
[----:B------:R-:W-:Y:S01]  /*01e0*/  BSSY.RECONVERGENT B1, `(.L_x_2) ;  /* 0x0000010000017945 */ /* 0x000fe20003800200 */
[----:B------:R-:W-:Y:S02]  /*01f0*/  MOV R5, R16 ;  /* 0x0000001000057202 */ /* 0x000fe40000000f00 */
[----:B------:R-:W2:Y:S08]  /*0200*/  LDC.64 R10, c[0x0][0x3a0] ;  /* 0x0000e800ff0a7b82 */ /* 0x000eb00000000a00 */
[----:B-1----:R-:W3:Y:S02]  /*0210*/  LDC.64 R12, c[0x0][0x3a8] ;  /* 0x0000ea00ff0c7b82 */ /* 0x002ee40000000a00 */
.L_x_3:
[----:B--2---:R-:W-:-:S04]  /*0220*/  IMAD.WIDE R14, R5, 0x4, R10 ;  /* 0x00000004050e7825 */ /* 0x004fc800078e020a */
[----:B---3--:R-:W-:Y:S02]  /*0230*/  IMAD.WIDE R18, R5, 0x4, R12 ;  /* 0x0000000405127825 */ /* 0x008fe400078e020c */
[----:B------:R-:W2:Y:S04]  /*0240*/  LDG.E R15, desc[UR4][R14.64] ;  /* 0x000000040e0f7981 */ /* 0x000ea8000c1e1900 */
[----:B------:R-:W3:Y:S01]  /*0250*/  LDG.E R18, desc[UR4][R18.64] ;  /* 0x0000000412127981 */ /* 0x000ee2000c1e1900 */
[----:B--2---:R-:W-:Y:S02]  /*0260*/  IMAD R17, R0, UR6, R15 ;  /* 0x0000000600117c24 */ /* 0x004fe4000f8e020f */
[----:B---3-5:R-:W-:Y:S02]  /*0270*/  FMUL R21, R23, R18 ;  /* 0x0000001217157220 */ /* 0x028fe40000400000 */
[----:B0-----:R-:W-:-:S05]  /*0280*/  IMAD.WIDE R16, R17, 0x4, R8 ;  /* 0x0000000411107825 */ /* 0x001fca00078e0208 */
[----:B------:R1:W-:Y:S04]  /*0290*/  REDG.E.ADD.F32.FTZ.RN.STRONG.GPU desc[UR4][R16.64], R21 ;  /* 0x00000015100079a6 */ /* 0x0003e8000c12f304 */
[----:B------:R-:W2:Y:S01]  /*02a0*/  LDG.E R20, desc[UR4][R6.64+0x4] ;  /* 0x0000040406147981 */ /* 0x000ea2000c1e1900 */
[----:B------:R-:W-:-:S04]  /*02b0*/  IADD3 R5, PT, PT, R5, 0x1, RZ ;  /* 0x0000000105057810 */ /* 0x000fc80007ffe0ff */
[----:B--2---:R-:W-:-:S13]  /*02c0*/  ISETP.GE.AND P0, PT, R5, R20, PT ;  /* 0x000000140500720c */ /* 0x004fda0003f06270 */
[----:B-1----:R-:W-:Y:S05]  /*02d0*/  @!P0 BRA `(.L_x_3) ;  /* 0xfffffffc00d08947 */ /* 0x002fea000383ffff */
[----:B------:R-:W-:Y:S05]  /*02e0*/  BSYNC.RECONVERGENT B1 ;  /* 0x0000000000017941 */ /* 0x000fea0003800200 */
.L_x_2:
[----:B------:R0:W5:Y:S02]  /*02f0*/  LDG.E R5, desc[UR4][R2.64+0x4] ;  /* 0x0000040402057981 */ /* 0x000164000c1e1900 */
.L_x_1:
[----:B------:R-:W-:Y:S05]  /*0300*/  BSYNC.RECONVERGENT B0 ;  /* 0x0000000000007941 */ /* 0x000fea0003800200 */
.L_x_0:
[----:B------:R-:W-:-:S04]  /*0310*/  IADD3 R4, PT, PT, R4, 0x1, RZ ;  /* 0x0000000104047810 */ /* 0x000fc80007ffe0ff */
[----:B-----5:R-:W-:-:S13]  /*0320*/  ISETP.GE.AND P0, PT, R4, R5, PT ;  /* 0x000000050400720c */ /* 0x020fda0003f06270 */
[----:B------:R-:W-:Y:S05]  /*0330*/  @!P0 BRA `(.L_x_4) ;  /* 0xfffffffc00708947 */ /* 0x000fea000383ffff */
[----:B------:R-:W-:Y:S05]  /*0340*/  EXIT ;  /* 0x000000000000794d */ /* 0x000fea0003800000 */
.L_x_5:
[----:B------:R-:W-:-:S00]  /*0350*/  BRA `(.L_x_5) ;  /* 0xfffffffc00fc7947 */ /* 0x000fc0000383ffff */
[----:B------:R-:W-:-:S00]  /*0360*/  NOP ;  /* 0x0000000000007918 */ /* 0x000fc00000000000 */
        /* <DEDUP_REMOVED lines=9> */
.L_x_6:


//--------------------- .nv.shared.reserved.0     --------------------------
	.section	.nv.shared.reserved.0,"aw",@nobits
	.weak		__nv_reservedSMEM_offset_0_alias
	.size		__nv_reservedSMEM_offset_0_alias, 0, 64
	.other		__nv_reservedSMEM_offset_0_alias,@"STO_CUDA_RESERVED_SHARED STV_DEFAULT"
__nv_reservedSMEM_offset_0_alias:
	.zero		0
	.zero		64


//--------------------- .nv.constant0._Z8spmm_csrPKiS0_PKfS0_S0_S2_Pfii --------------------------
	.section	.nv.constant0._Z8spmm_csrPKiS0_PKfS0_S0_S2_Pfii,"a",@progbits
	.sectionflags	@""
	.align	4
.nv.constant0._Z8spmm_csrPKiS0_PKfS0_S0_S2_Pfii:
	.zero		960


//--------------------- SYMBOLS --------------------------

	.type		.nv.reservedSmem.offset0,@object
	.size		.nv.reservedSmem.offset0,0x4
